	.headerflags	@"EF_CUDA_TEXMODE_UNIFIED EF_CUDA_64BIT_ADDRESS EF_CUDA_ACCELERATORS EF_CUDA_SM90 EF_CUDA_VIRTUAL_SM(EF_CUDA_SM90)"
	.elftype	@"ET_EXEC"


//--------------------- .nv.info                  --------------------------
	.section	.nv.info,"",@"SHT_CUDA_INFO"
	.align	4


	//----- nvinfo : EIATTR_REGCOUNT
	.align		4
        /*0000*/ 	.byte	0x04, 0x2f
        /*0002*/ 	.short	(.L_1 - .L_0)
	.align		4
.L_0:
        /*0004*/ 	.word	index@(triton_poi_fused_add_convolution_native_batch_norm_backward_48)
        /*0008*/ 	.word	0x00000016


	//----- nvinfo : EIATTR_MIN_STACK_SIZE
	.align		4
.L_1:
        /*000c*/ 	.byte	0x04, 0x12
        /*000e*/ 	.short	(.L_3 - .L_2)
	.align		4
.L_2:
        /*0010*/ 	.word	index@(triton_poi_fused_add_convolution_native_batch_norm_backward_48)
        /*0014*/ 	.word	0x00000000


	//----- nvinfo : EIATTR_FRAME_SIZE
	.align		4
.L_3:
        /*0018*/ 	.byte	0x04, 0x11
        /*001a*/ 	.short	(.L_5 - .L_4)
	.align		4
.L_4:
        /*001c*/ 	.word	index@(triton_poi_fused_add_convolution_native_batch_norm_backward_48)
        /*0020*/ 	.word	0x00000000


	//----- nvinfo : EIATTR_MIN_STACK_SIZE
	.align		4
.L_5:
        /*0024*/ 	.byte	0x04, 0x12
        /*0026*/ 	.short	(.L_7 - .L_6)
	.align		4
.L_6:
        /*0028*/ 	.word	index@(triton_poi_fused_add_convolution_native_batch_norm_backward_48)
        /*002c*/ 	.word	0x00000000
.L_7:


//--------------------- .nv.info.triton_poi_fused_add_convolution_native_batch_norm_backward_48 --------------------------
	.section	.nv.info.triton_poi_fused_add_convolution_native_batch_norm_backward_48,"",@"SHT_CUDA_INFO"
	.sectionflags	@""
	.align	4


	//----- nvinfo : EIATTR_CUDA_API_VERSION
	.align		4
        /*0000*/ 	.byte	0x04, 0x37
        /*0002*/ 	.short	(.L_9 - .L_8)
.L_8:
        /*0004*/ 	.word	0x0000007c


	//----- nvinfo : EIATTR_KPARAM_INFO
	.align		4
.L_9:
        /*0008*/ 	.byte	0x04, 0x17
        /*000a*/ 	.short	(.L_11 - .L_10)
.L_10:
        /*000c*/ 	.word	0x00000000
        /*0010*/ 	.short	0x0006
        /*0012*/ 	.short	0x0030
        /*0014*/ 	.byte	0x00, 0xf0, 0x11, 0x00


	//----- nvinfo : EIATTR_KPARAM_INFO
	.align		4
.L_11:
        /*0018*/ 	.byte	0x04, 0x17
        /*001a*/ 	.short	(.L_13 - .L_12)
.L_12:
        /*001c*/ 	.word	0x00000000
        /*0020*/ 	.short	0x0005
        /*0022*/ 	.short	0x0028
        /*0024*/ 	.byte	0x00, 0xf4, 0x21, 0x00


	//----- nvinfo : EIATTR_KPARAM_INFO
	.align		4
.L_13:
        /*0028*/ 	.byte	0x04, 0x17
        /*002a*/ 	.short	(.L_15 - .L_14)
.L_14:
        /*002c*/ 	.word	0x00000000
        /*0030*/ 	.short	0x0004
        /*0032*/ 	.short	0x0020
        /*0034*/ 	.byte	0x00, 0xf4, 0x21, 0x00


	//----- nvinfo : EIATTR_KPARAM_INFO
	.align		4
.L_15:
        /*0038*/ 	.byte	0x04, 0x17
        /*003a*/ 	.short	(.L_17 - .L_16)
.L_16:
        /*003c*/ 	.word	0x00000000
        /*0040*/ 	.short	0x0003
        /*0042*/ 	.short	0x0018
        /*0044*/ 	.byte	0x00, 0xf4, 0x21, 0x00


	//----- nvinfo : EIATTR_KPARAM_INFO
	.align		4
.L_17:
        /*0048*/ 	.byte	0x04, 0x17
        /*004a*/ 	.short	(.L_19 - .L_18)
.L_18:
        /*004c*/ 	.word	0x00000000
        /*0050*/ 	.short	0x0002
        /*0052*/ 	.short	0x0010
        /*0054*/ 	.byte	0x00, 0xf4, 0x21, 0x00


	//----- nvinfo : EIATTR_KPARAM_INFO
	.align		4
.L_19:
        /*0058*/ 	.byte	0x04, 0x17
        /*005a*/ 	.short	(.L_21 - .L_20)
.L_20:
        /*005c*/ 	.word	0x00000000
        /*0060*/ 	.short	0x0001
        /*0062*/ 	.short	0x0008
        /*0064*/ 	.byte	0x00, 0xf4, 0x21, 0x00


	//----- nvinfo : EIATTR_KPARAM_INFO
	.align		4
.L_21:
        /*0068*/ 	.byte	0x04, 0x17
        /*006a*/ 	.short	(.L_23 - .L_22)
.L_22:
        /*006c*/ 	.word	0x00000000
        /*0070*/ 	.short	0x0000
        /*0072*/ 	.short	0x0000
        /*0074*/ 	.byte	0x00, 0xf4, 0x21, 0x00


	//----- nvinfo : EIATTR_SPARSE_MMA_MASK
	.align		4
.L_23:
        /*0078*/ 	.byte	0x03, 0x50
        /*007a*/ 	.short	0x0000


	//----- nvinfo : EIATTR_MAXREG_COUNT
	.align		4
        /*007c*/ 	.byte	0x03, 0x1b
        /*007e*/ 	.short	0x00ff


	//----- nvinfo : EIATTR_EXIT_INSTR_OFFSETS
	.align		4
        /*0080*/ 	.byte	0x04, 0x1c
        /*0082*/ 	.short	(.L_25 - .L_24)


	//   ....[0]....
.L_24:
        /*0084*/ 	.word	0x00000290


	//----- nvinfo : EIATTR_REQNTID
	.align		4
.L_25:
        /*0088*/ 	.byte	0x04, 0x10
        /*008a*/ 	.short	(.L_27 - .L_26)
.L_26:
        /*008c*/ 	.word	0x00000080
        /*0090*/ 	.word	0x00000001
        /*0094*/ 	.word	0x00000001


	//----- nvinfo : EIATTR_CBANK_PARAM_SIZE
	.align		4
.L_27:
        /*0098*/ 	.byte	0x03, 0x19
        /*009a*/ 	.short	0x0034


	//----- nvinfo : EIATTR_PARAM_CBANK
	.align		4
        /*009c*/ 	.byte	0x04, 0x0a
        /*009e*/ 	.short	(.L_29 - .L_28)
	.align		4
.L_28:
        /*00a0*/ 	.word	index@(.nv.constant0.triton_poi_fused_add_convolution_native_batch_norm_backward_48)
        /*00a4*/ 	.short	0x0210
        /*00a6*/ 	.short	0x0034


	//----- nvinfo : EIATTR_SW_WAR
	.align		4
.L_29:
        /*00a8*/ 	.byte	0x04, 0x36
        /*00aa*/ 	.short	(.L_31 - .L_30)
.L_30:
        /*00ac*/ 	.word	0x00000008
.L_31:


//--------------------- .nv.callgraph             --------------------------
	.section	.nv.callgraph,"",@"SHT_CUDA_CALLGRAPH"
	.align	4
	.sectionentsize	8
	.align		4
        /*0000*/ 	.word	0x00000000
	.align		4
        /*0004*/ 	.word	0xffffffff
	.align		4
        /*0008*/ 	.word	0x00000000
	.align		4
        /*000c*/ 	.word	0xfffffffe
	.align		4
        /*0010*/ 	.word	0x00000000
	.align		4
        /*0014*/ 	.word	0xfffffffd
	.align		4
        /*0018*/ 	.word	0x00000000
	.align		4
        /*001c*/ 	.word	0xfffffffc


//--------------------- .text.triton_poi_fused_add_convolution_native_batch_norm_backward_48 --------------------------
	.section	.text.triton_poi_fused_add_convolution_native_batch_norm_backward_48,"ax",@progbits
	.align	128
        .global         triton_poi_fused_add_convolution_native_batch_norm_backward_48
        .type           triton_poi_fused_add_convolution_native_batch_norm_backward_48,@function
        .size           triton_poi_fused_add_convolution_native_batch_norm_backward_48,(.L_x_1 - triton_poi_fused_add_convolution_native_batch_norm_backward_48)
        .other          triton_poi_fused_add_convolution_native_batch_norm_backward_48,@"STO_CUDA_ENTRY STV_DEFAULT"
triton_poi_fused_add_convolution_native_batch_norm_backward_48:
.text.triton_poi_fused_add_convolution_native_batch_norm_backward_48:
[----:B------:R-:W-:Y:S01]  /*0000*/  LDC R1, c[0x0][0x28] ;  /* 0x00000a00ff017b82 */ /* 0x000fe20000000800 */
[----:B------:R-:W1:Y:S07]  /*0010*/  S2R R0, SR_TID.X ;  /* 0x0000000000007919 */ /* 0x000e6e0000002100 */
[----:B------:R-:W2:Y:S01]  /*0020*/  LDC.64 R10, c[0x0][0x218] ;  /* 0x00008600ff0a7b82 */ /* 0x000ea20000000a00 */
[----:B------:R-:W-:Y:S01]  /*0030*/  ULDC.64 UR4, c[0x0][0x208] ;  /* 0x0000820000047ab9 */ /* 0x000fe20000000a00 */
[----:B------:R-:W3:Y:S06]  /*0040*/  S2R R5, SR_CTAID.X ;  /* 0x0000000000057919 */ /* 0x000eec0000002500 */
[----:B------:R-:W4:Y:S08]  /*0050*/  LDC.64 R6, c[0x0][0x210] ;  /* 0x00008400ff067b82 */ /* 0x000f300000000a00 */
[----:B------:R-:W5:Y:S01]  /*0060*/  LDC.64 R12, c[0x0][0x220] ;  /* 0x00008800ff0c7b82 */ /* 0x000f620000000a00 */
[----:B-1----:R-:W-:-:S02]  /*0070*/  SHF.L.U32 R0, R0, 0x1, RZ ;  /* 0x0000000100007819 */ /* 0x002fc400000006ff */
[----:B---3--:R-:W-:Y:S02]  /*0080*/  SHF.R.S32.HI R3, RZ, 0x17, R5 ;  /* 0x00000017ff037819 */ /* 0x008fe40000011405 */
[----:B------:R-:W-:Y:S02]  /*0090*/  LOP3.LUT R0, R0, 0xfe, RZ, 0xc0, !PT ;  /* 0x000000fe00007812 */ /* 0x000fe400078ec0ff */
[----:B------:R-:W-:Y:S02]  /*00a0*/  SGXT R3, R3, 0x1 ;  /* 0x000000010303781a */ /* 0x000fe40000000200 */
[----:B------:R-:W-:Y:S02]  /*00b0*/  LEA R0, R5, R0, 0x8 ;  /* 0x0000000005007211 */ /* 0x000fe400078e40ff */
[----:B------:R-:W1:Y:S02]  /*00c0*/  LDC.64 R4, c[0x0][0x228] ;  /* 0x00008a00ff047b82 */ /* 0x000e640000000a00 */
[----:B------:R-:W-:Y:S01]  /*00d0*/  LEA.HI R3, R3, R0, RZ, 0x8 ;  /* 0x0000000003037211 */ /* 0x000fe200078f40ff */
[----:B----4-:R-:W-:-:S03]  /*00e0*/  IMAD.WIDE R6, R0, 0x4, R6 ;  /* 0x0000000400067825 */ /* 0x010fc600078e0206 */
[----:B------:R-:W-:Y:S02]  /*00f0*/  SHF.R.S32.HI R8, RZ, 0x8, R3 ;  /* 0x00000008ff087819 */ /* 0x000fe40000011403 */
[----:B------:R-:W3:Y:S02]  /*0100*/  LDC.64 R2, c[0x0][0x230] ;  /* 0x00008c00ff027b82 */ /* 0x000ee40000000a00 */
[----:B------:R-:W-:-:S04]  /*0110*/  LEA.HI R9, R8, R8, RZ, 0x2 ;  /* 0x0000000808097211 */ /* 0x000fc800078f10ff */
[----:B------:R-:W-:-:S04]  /*0120*/  LOP3.LUT R9, R9, 0xfffffffc, RZ, 0xc0, !PT ;  /* 0xfffffffc09097812 */ /* 0x000fc800078ec0ff */
[----:B------:R-:W-:Y:S01]  /*0130*/  IADD3 R17, R8, -R9, RZ ;  /* 0x8000000908117210 */ /* 0x000fe20007ffe0ff */
[----:B-----5:R-:W-:Y:S01]  /*0140*/  IMAD.WIDE R12, R0, 0x4, R12 ;  /* 0x00000004000c7825 */ /* 0x020fe200078e020c */
[----:B------:R-:W4:Y:S03]  /*0150*/  LDG.E.64 R8, desc[UR4][R6.64] ;  /* 0x0000000406087981 */ /* 0x000f26000c1e1b00 */
[----:B--2---:R-:W-:-:S06]  /*0160*/  IMAD.WIDE R10, R17, 0x4, R10 ;  /* 0x00000004110a7825 */ /* 0x004fcc00078e020a */
[----:B------:R-:W4:Y:S01]  /*0170*/  LDG.E.EL R10, desc[UR4][R10.64] ;  /* 0x000000040a0a7981 */ /* 0x000f22000c2e1900 */
[----:B-1----:R-:W-:-:S03]  /*0180*/  IMAD.WIDE R14, R17, 0x4, R4 ;  /* 0x00000004110e7825 */ /* 0x002fc600078e0204 */
[----:B------:R-:W2:Y:S01]  /*0190*/  LDG.E.64 R4, desc[UR4][R12.64] ;  /* 0x000000040c047981 */ /* 0x000ea2000c1e1b00 */
[----:B---3--:R-:W-:Y:S02]  /*01a0*/  IMAD.WIDE R2, R17, 0x4, R2 ;  /* 0x0000000411027825 */ /* 0x008fe400078e0202 */
[----:B------:R-:W1:Y:S01]  /*01b0*/  LDC.64 R16, c[0x0][0x238] ;  /* 0x00008e00ff107b82 */ /* 0x000e620000000a00 */
[----:B------:R-:W3:Y:S04]  /*01c0*/  LDG.E.EL R14, desc[UR4][R14.64] ;  /* 0x000000040e0e7981 */ /* 0x000ee8000c2e1900 */
[----:B------:R-:W5:Y:S01]  /*01d0*/  LDG.E.EL R2, desc[UR4][R2.64] ;  /* 0x0000000402027981 */ /* 0x000f62000c2e1900 */
[--C-:B----4-:R-:W-:Y:S01]  /*01e0*/  FADD R19, R8, R10.reuse ;  /* 0x0000000a08137221 */ /* 0x110fe20000000000 */
[----:B------:R-:W-:-:S03]  /*01f0*/  FADD R8, R9, R10 ;  /* 0x0000000a09087221 */ /* 0x000fc60000000000 */
[----:B--2---:R-:W-:Y:S01]  /*0200*/  FADD R19, R4, R19 ;  /* 0x0000001304137221 */ /* 0x004fe20000000000 */
[----:B------:R-:W-:-:S03]  /*0210*/  FADD R9, R5, R8 ;  /* 0x0000000805097221 */ /* 0x000fc60000000000 */
[C---:B---3--:R-:W-:Y:S01]  /*0220*/  FADD R8, -R14.reuse, R19 ;  /* 0x000000130e087221 */ /* 0x048fe20000000100 */
[----:B------:R-:W-:Y:S01]  /*0230*/  FADD R9, -R14, R9 ;  /* 0x000000090e097221 */ /* 0x000fe20000000100 */
[--C-:B-----5:R-:W-:Y:S01]  /*0240*/  FADD R10, R4, -R2.reuse ;  /* 0x80000002040a7221 */ /* 0x120fe20000000000 */
[----:B------:R-:W-:Y:S01]  /*0250*/  FADD R11, R5, -R2 ;  /* 0x80000002050b7221 */ /* 0x000fe20000000000 */
[----:B-1----:R-:W-:Y:S02]  /*0260*/  IMAD.WIDE R4, R0, 0x4, R16 ;  /* 0x0000000400047825 */ /* 0x002fe400078e0210 */
[----:B------:R-:W-:Y:S04]  /*0270*/  STG.E.64 desc[UR4][R6.64], R8 ;  /* 0x0000000806007986 */ /* 0x000fe8000c101b04 */
[----:B------:R-:W-:Y:S01]  /*0280*/  STG.E.64 desc[UR4][R4.64], R10 ;  /* 0x0000000a04007986 */ /* 0x000fe2000c101b04 */
[----:B------:R-:W-:Y:S05]  /*0290*/  EXIT ;  /* 0x000000000000794d */ /* 0x000fea0003800000 */
.L_x_0:
[----:B------:R-:W-:-:S00]  /*02a0*/  BRA `(.L_x_0) ;  /* 0xfffffffc00fc7947 */ /* 0x000fc0000383ffff */
[----:B------:R-:W-:-:S00]  /*02b0*/  NOP ;  /* 0x0000000000007918 */ /* 0x000fc00000000000 */
        /* <DEDUP_REMOVED lines=12> */
.L_x_1:


//--------------------- .nv.constant0.triton_poi_fused_add_convolution_native_batch_norm_backward_48 --------------------------
	.section	.nv.constant0.triton_poi_fused_add_convolution_native_batch_norm_backward_48,"a",@progbits
	.sectionflags	@""
	.align	4
.nv.constant0.triton_poi_fused_add_convolution_native_batch_norm_backward_48:
	.zero		580
